	.headerflags	@"EF_CUDA_TEXMODE_UNIFIED EF_CUDA_64BIT_ADDRESS EF_CUDA_ACCELERATORS EF_CUDA_SM90 EF_CUDA_VIRTUAL_SM(EF_CUDA_SM90)"
	.elftype	@"ET_EXEC"


//--------------------- .nv.info                  --------------------------
	.section	.nv.info,"",@"SHT_CUDA_INFO"
	.align	4


	//----- nvinfo : EIATTR_REGCOUNT
	.align		4
        /*0000*/ 	.byte	0x04, 0x2f
        /*0002*/ 	.short	(.L_1 - .L_0)
	.align		4
.L_0:
        /*0004*/ 	.word	index@(triton_poi_fused_leaky_relu_leaky_relu_backward_0)
        /*0008*/ 	.word	0x0000000a


	//----- nvinfo : EIATTR_MIN_STACK_SIZE
	.align		4
.L_1:
        /*000c*/ 	.byte	0x04, 0x12
        /*000e*/ 	.short	(.L_3 - .L_2)
	.align		4
.L_2:
        /*0010*/ 	.word	index@(triton_poi_fused_leaky_relu_leaky_relu_backward_0)
        /*0014*/ 	.word	0x00000000


	//----- nvinfo : EIATTR_FRAME_SIZE
	.align		4
.L_3:
        /*0018*/ 	.byte	0x04, 0x11
        /*001a*/ 	.short	(.L_5 - .L_4)
	.align		4
.L_4:
        /*001c*/ 	.word	index@(triton_poi_fused_leaky_relu_leaky_relu_backward_0)
        /*0020*/ 	.word	0x00000000


	//----- nvinfo : EIATTR_MIN_STACK_SIZE
	.align		4
.L_5:
        /*0024*/ 	.byte	0x04, 0x12
        /*0026*/ 	.short	(.L_7 - .L_6)
	.align		4
.L_6:
        /*0028*/ 	.word	index@(triton_poi_fused_leaky_relu_leaky_relu_backward_0)
        /*002c*/ 	.word	0x00000000
.L_7:


//--------------------- .nv.info.triton_poi_fused_leaky_relu_leaky_relu_backward_0 --------------------------
	.section	.nv.info.triton_poi_fused_leaky_relu_leaky_relu_backward_0,"",@"SHT_CUDA_INFO"
	.sectionflags	@""
	.align	4


	//----- nvinfo : EIATTR_CUDA_API_VERSION
	.align		4
        /*0000*/ 	.byte	0x04, 0x37
        /*0002*/ 	.short	(.L_9 - .L_8)
.L_8:
        /*0004*/ 	.word	0x0000007c


	//----- nvinfo : EIATTR_KPARAM_INFO
	.align		4
.L_9:
        /*0008*/ 	.byte	0x04, 0x17
        /*000a*/ 	.short	(.L_11 - .L_10)
.L_10:
        /*000c*/ 	.word	0x00000000
        /*0010*/ 	.short	0x0002
        /*0012*/ 	.short	0x0010
        /*0014*/ 	.byte	0x00, 0xf0, 0x11, 0x00


	//----- nvinfo : EIATTR_KPARAM_INFO
	.align		4
.L_11:
        /*0018*/ 	.byte	0x04, 0x17
        /*001a*/ 	.short	(.L_13 - .L_12)
.L_12:
        /*001c*/ 	.word	0x00000000
        /*0020*/ 	.short	0x0001
        /*0022*/ 	.short	0x0008
        /*0024*/ 	.byte	0x00, 0xf4, 0x21, 0x00


	//----- nvinfo : EIATTR_KPARAM_INFO
	.align		4
.L_13:
        /*0028*/ 	.byte	0x04, 0x17
        /*002a*/ 	.short	(.L_15 - .L_14)
.L_14:
        /*002c*/ 	.word	0x00000000
        /*0030*/ 	.short	0x0000
        /*0032*/ 	.short	0x0000
        /*0034*/ 	.byte	0x00, 0xf4, 0x21, 0x00


	//----- nvinfo : EIATTR_SPARSE_MMA_MASK
	.align		4
.L_15:
        /*0038*/ 	.byte	0x03, 0x50
        /*003a*/ 	.short	0x0000


	//----- nvinfo : EIATTR_MAXREG_COUNT
	.align		4
        /*003c*/ 	.byte	0x03, 0x1b
        /*003e*/ 	.short	0x00ff


	//----- nvinfo : EIATTR_EXIT_INSTR_OFFSETS
	.align		4
        /*0040*/ 	.byte	0x04, 0x1c
        /*0042*/ 	.short	(.L_17 - .L_16)


	//   ....[0]....
.L_16:
        /*0044*/ 	.word	0x00000170


	//----- nvinfo : EIATTR_REQNTID
	.align		4
.L_17:
        /*0048*/ 	.byte	0x04, 0x10
        /*004a*/ 	.short	(.L_19 - .L_18)
.L_18:
        /*004c*/ 	.word	0x00000100
        /*0050*/ 	.word	0x00000001
        /*0054*/ 	.word	0x00000001


	//----- nvinfo : EIATTR_CBANK_PARAM_SIZE
	.align		4
.L_19:
        /*0058*/ 	.byte	0x03, 0x19
        /*005a*/ 	.short	0x0014


	//----- nvinfo : EIATTR_PARAM_CBANK
	.align		4
        /*005c*/ 	.byte	0x04, 0x0a
        /*005e*/ 	.short	(.L_21 - .L_20)
	.align		4
.L_20:
        /*0060*/ 	.word	index@(.nv.constant0.triton_poi_fused_leaky_relu_leaky_relu_backward_0)
        /*0064*/ 	.short	0x0210
        /*0066*/ 	.short	0x0014


	//----- nvinfo : EIATTR_SW_WAR
	.align		4
.L_21:
        /*0068*/ 	.byte	0x04, 0x36
        /*006a*/ 	.short	(.L_23 - .L_22)
.L_22:
        /*006c*/ 	.word	0x00000008
.L_23:


//--------------------- .nv.callgraph             --------------------------
	.section	.nv.callgraph,"",@"SHT_CUDA_CALLGRAPH"
	.align	4
	.sectionentsize	8
	.align		4
        /*0000*/ 	.word	0x00000000
	.align		4
        /*0004*/ 	.word	0xffffffff
	.align		4
        /*0008*/ 	.word	0x00000000
	.align		4
        /*000c*/ 	.word	0xfffffffe
	.align		4
        /*0010*/ 	.word	0x00000000
	.align		4
        /*0014*/ 	.word	0xfffffffd
	.align		4
        /*0018*/ 	.word	0x00000000
	.align		4
        /*001c*/ 	.word	0xfffffffc


//--------------------- .text.triton_poi_fused_leaky_relu_leaky_relu_backward_0 --------------------------
	.section	.text.triton_poi_fused_leaky_relu_leaky_relu_backward_0,"ax",@progbits
	.align	128
        .global         triton_poi_fused_leaky_relu_leaky_relu_backward_0
        .type           triton_poi_fused_leaky_relu_leaky_relu_backward_0,@function
        .size           triton_poi_fused_leaky_relu_leaky_relu_backward_0,(.L_x_1 - triton_poi_fused_leaky_relu_leaky_relu_backward_0)
        .other          triton_poi_fused_leaky_relu_leaky_relu_backward_0,@"STO_CUDA_ENTRY STV_DEFAULT"
triton_poi_fused_leaky_relu_leaky_relu_backward_0:
.text.triton_poi_fused_leaky_relu_leaky_relu_backward_0:
[----:B------:R-:W-:Y:S01]  /*0000*/  LDC R1, c[0x0][0x28] ;  /* 0x00000a00ff017b82 */ /* 0x000fe20000000800 */
[----:B------:R-:W1:Y:S07]  /*0010*/  S2R R0, SR_TID.X ;  /* 0x0000000000007919 */ /* 0x000e6e0000002100 */
[----:B------:R-:W2:Y:S01]  /*0020*/  LDC.64 R2, c[0x0][0x210] ;  /* 0x00008400ff027b82 */ /* 0x000ea20000000a00 */
[----:B------:R-:W-:Y:S01]  /*0030*/  ULDC.64 UR4, c[0x0][0x208] ;  /* 0x0000820000047ab9 */ /* 0x000fe20000000a00 */
[----:B------:R-:W-:Y:S01]  /*0040*/  ULDC.64 UR6, c[0x0][0x218] ;  /* 0x0000860000067ab9 */ /* 0x000fe20000000a00 */
[----:B------:R-:W3:Y:S01]  /*0050*/  S2R R5, SR_CTAID.X ;  /* 0x0000000000057919 */ /* 0x000ee20000002500 */
[----:B-1----:R-:W-:-:S05]  /*0060*/  IMAD.SHL.U32 R0, R0, 0x2, RZ ;  /* 0x0000000200007824 */ /* 0x002fca00078e00ff */
[----:B------:R-:W-:-:S05]  /*0070*/  LOP3.LUT R0, R0, 0x1fe, RZ, 0xc0, !PT ;  /* 0x000001fe00007812 */ /* 0x000fca00078ec0ff */
[----:B---3--:R-:W-:-:S04]  /*0080*/  IMAD R5, R5, 0x200, R0 ;  /* 0x0000020005057824 */ /* 0x008fc800078e0200 */
[----:B--2---:R-:W-:-:S05]  /*0090*/  IMAD.WIDE R2, R5, 0x4, R2 ;  /* 0x0000000405027825 */ /* 0x004fca00078e0202 */
[----:B------:R-:W2:Y:S01]  /*00a0*/  LDG.E.64 R6, desc[UR4][R2.64] ;  /* 0x0000000402067981 */ /* 0x000ea2000c1e1b00 */
[----:B------:R-:W-:-:S04]  /*00b0*/  IADD3 R4, P2, R5, UR6, RZ ;  /* 0x0000000605047c10 */ /* 0x000fc8000ff5e0ff */
[----:B------:R-:W-:Y:S02]  /*00c0*/  LEA.HI.X.SX32 R5, R5, UR7, 0x1, P2 ;  /* 0x0000000705057c11 */ /* 0x000fe400090f0eff */
[----:B--2---:R-:W-:Y:S02]  /*00d0*/  FSETP.GT.AND P1, PT, R6, RZ, PT ;  /* 0x000000ff0600720b */ /* 0x004fe40003f24000 */
[----:B------:R-:W-:-:S11]  /*00e0*/  FSETP.GT.AND P0, PT, R7, RZ, PT ;  /* 0x000000ff0700720b */ /* 0x000fd60003f04000 */
[----:B------:R-:W-:Y:S02]  /*00f0*/  @!P1 FMUL R6, R6, 0.10000000149011611938 ;  /* 0x3dcccccd06069820 */ /* 0x000fe40000400000 */
[----:B------:R-:W-:-:S03]  /*0100*/  @!P0 FMUL R7, R7, 0.10000000149011611938 ;  /* 0x3dcccccd07078820 */ /* 0x000fc60000400000 */
[----:B------:R-:W-:Y:S02]  /*0110*/  FSETP.GT.AND P1, PT, R6, RZ, PT ;  /* 0x000000ff0600720b */ /* 0x000fe40003f24000 */
[----:B------:R-:W-:Y:S02]  /*0120*/  FSETP.GT.AND P0, PT, R7, RZ, PT ;  /* 0x000000ff0700720b */ /* 0x000fe40003f04000 */
[----:B------:R-:W-:Y:S02]  /*0130*/  SEL R0, RZ, 0x1, !P1 ;  /* 0x00000001ff007807 */ /* 0x000fe40004800000 */
[----:B------:R-:W-:-:S05]  /*0140*/  SEL R7, RZ, 0x100, !P0 ;  /* 0x00000100ff077807 */ /* 0x000fca0004000000 */
[----:B------:R-:W-:-:S05]  /*0150*/  IMAD.IADD R7, R0, 0x1, R7 ;  /* 0x0000000100077824 */ /* 0x000fca00078e0207 */
[----:B------:R-:W-:Y:S01]  /*0160*/  STG.E.U16 desc[UR4][R4.64], R7 ;  /* 0x0000000704007986 */ /* 0x000fe2000c101504 */
[----:B------:R-:W-:Y:S05]  /*0170*/  EXIT ;  /* 0x000000000000794d */ /* 0x000fea0003800000 */
.L_x_0:
[----:B------:R-:W-:-:S00]  /*0180*/  BRA `(.L_x_0) ;  /* 0xfffffffc00fc7947 */ /* 0x000fc0000383ffff */
[----:B------:R-:W-:-:S00]  /*0190*/  NOP ;  /* 0x0000000000007918 */ /* 0x000fc00000000000 */
        /* <DEDUP_REMOVED lines=14> */
.L_x_1:


//--------------------- .nv.constant0.triton_poi_fused_leaky_relu_leaky_relu_backward_0 --------------------------
	.section	.nv.constant0.triton_poi_fused_leaky_relu_leaky_relu_backward_0,"a",@progbits
	.sectionflags	@""
	.align	4
.nv.constant0.triton_poi_fused_leaky_relu_leaky_relu_backward_0:
	.zero		548
